//
// Generated by NVIDIA NVVM Compiler
//
// Compiler Build ID: CL-36424714
// Cuda compilation tools, release 13.0, V13.0.88
// Based on NVVM 20.0.0
//

.version 9.0
.target sm_100
.address_size 64

	// .globl	_Z9matrixMulPKfS0_Pfiii

.visible .entry _Z9matrixMulPKfS0_Pfiii(
	.param .u64 .ptr .align 1 _Z9matrixMulPKfS0_Pfiii_param_0,
	.param .u64 .ptr .align 1 _Z9matrixMulPKfS0_Pfiii_param_1,
	.param .u64 .ptr .align 1 _Z9matrixMulPKfS0_Pfiii_param_2,
	.param .u32 _Z9matrixMulPKfS0_Pfiii_param_3,
	.param .u32 _Z9matrixMulPKfS0_Pfiii_param_4,
	.param .u32 _Z9matrixMulPKfS0_Pfiii_param_5
)
{


	ret;

}


// ===== COMPILED SASS (sm_100) =====

	.target	sm_100

	.elftype	@"ET_EXEC"


//--------------------- .note.nv.tkinfo           --------------------------
	.section	.note.nv.tkinfo,"",@"SHT_NOTE"
	.sectionflags	@"SHF_NOTE_NV_TKINFO"
	.tkinfo
        /*0018*/ 	.word	0x00000002
        /*0030*/ 	.string	""
        /*0030*/ 	.string	"ptxas"
        /*0030*/ 	.string	"Cuda compilation tools, release 13.0, V13.0.88"
        /*0030*/ 	.string	"Build cuda_13.0.r13.0/compiler.36424714_0"
        /*0030*/ 	.string	"-arch sm_100 -m 64 "



//--------------------- .note.nv.cuinfo           --------------------------
	.section	.note.nv.cuinfo,"",@"SHT_NOTE"
	.sectionflags	@"SHF_NOTE_NV_CUINFO"
        /*0018*/ 	.short	0x0002
        /*001a*/ 	.short	0x0064
        /*001c*/ 	.short	0x0082
	.zero		2


//--------------------- .nv.info                  --------------------------
	.section	.nv.info,"",@"SHT_CUDA_INFO"
	.align	4


	//----- nvinfo : EIATTR_REGCOUNT
	.align		4
        /*0000*/ 	.byte	0x04, 0x2f
        /*0002*/ 	.short	(.L_1 - .L_0)
	.align		4
.L_0:
        /*0004*/ 	.word	index@(_Z9matrixMulPKfS0_Pfiii)
        /*0008*/ 	.word	0x00000004


	//----- nvinfo : EIATTR_FRAME_SIZE
	.align		4
.L_1:
        /*000c*/ 	.byte	0x04, 0x11
        /*000e*/ 	.short	(.L_3 - .L_2)
	.align		4
.L_2:
        /*0010*/ 	.word	index@(_Z9matrixMulPKfS0_Pfiii)
        /*0014*/ 	.word	0x00000000


	//----- nvinfo : EIATTR_MIN_STACK_SIZE
	.align		4
.L_3:
        /*0018*/ 	.byte	0x04, 0x12
        /*001a*/ 	.short	(.L_5 - .L_4)
	.align		4
.L_4:
        /*001c*/ 	.word	index@(_Z9matrixMulPKfS0_Pfiii)
        /*0020*/ 	.word	0x00000000
.L_5:


//--------------------- .nv.compat                --------------------------
	.section	.nv.compat,"",@"SHT_CUDA_COMPAT_INFO"
	.align	4
        /*0000*/ 	.byte	0x02, 0x09, 0x00, 0x00, 0x02, 0x02, 0x01, 0x00, 0x02, 0x05, 0x05, 0x00, 0x03, 0x07, 0x01, 0x01
        /*0010*/ 	.byte	0x02, 0x03, 0x00, 0x00, 0x02, 0x06, 0x01, 0x00, 0x04, 0x0b, 0x08, 0x00, 0x09, 0x00, 0x00, 0x00
        /*0020*/ 	.byte	0x00, 0x00, 0x00, 0x00


//--------------------- .nv.info._Z9matrixMulPKfS0_Pfiii --------------------------
	.section	.nv.info._Z9matrixMulPKfS0_Pfiii,"",@"SHT_CUDA_INFO"
	.sectionflags	@""
	.align	4


	//----- nvinfo : EIATTR_CUDA_API_VERSION
	.align		4
        /*0000*/ 	.byte	0x04, 0x37
        /*0002*/ 	.short	(.L_7 - .L_6)
.L_6:
        /*0004*/ 	.word	0x00000082


	//----- nvinfo : EIATTR_KPARAM_INFO
	.align		4
.L_7:
        /*0008*/ 	.byte	0x04, 0x17
        /*000a*/ 	.short	(.L_9 - .L_8)
.L_8:
        /*000c*/ 	.word	0x00000000
        /*0010*/ 	.short	0x0005
        /*0012*/ 	.short	0x0020
        /*0014*/ 	.byte	0x00, 0xf0, 0x11, 0x00


	//----- nvinfo : EIATTR_KPARAM_INFO
	.align		4
.L_9:
        /*0018*/ 	.byte	0x04, 0x17
        /*001a*/ 	.short	(.L_11 - .L_10)
.L_10:
        /*001c*/ 	.word	0x00000000
        /*0020*/ 	.short	0x0004
        /*0022*/ 	.short	0x001c
        /*0024*/ 	.byte	0x00, 0xf0, 0x11, 0x00


	//----- nvinfo : EIATTR_KPARAM_INFO
	.align		4
.L_11:
        /*0028*/ 	.byte	0x04, 0x17
        /*002a*/ 	.short	(.L_13 - .L_12)
.L_12:
        /*002c*/ 	.word	0x00000000
        /*0030*/ 	.short	0x0003
        /*0032*/ 	.short	0x0018
        /*0034*/ 	.byte	0x00, 0xf0, 0x11, 0x00


	//----- nvinfo : EIATTR_KPARAM_INFO
	.align		4
.L_13:
        /*0038*/ 	.byte	0x04, 0x17
        /*003a*/ 	.short	(.L_15 - .L_14)
.L_14:
        /*003c*/ 	.word	0x00000000
        /*0040*/ 	.short	0x0002
        /*0042*/ 	.short	0x0010
        /*0044*/ 	.byte	0x00, 0xf5, 0x21, 0x00


	//----- nvinfo : EIATTR_KPARAM_INFO
	.align		4
.L_15:
        /*0048*/ 	.byte	0x04, 0x17
        /*004a*/ 	.short	(.L_17 - .L_16)
.L_16:
        /*004c*/ 	.word	0x00000000
        /*0050*/ 	.short	0x0001
        /*0052*/ 	.short	0x0008
        /*0054*/ 	.byte	0x00, 0xf5, 0x21, 0x00


	//----- nvinfo : EIATTR_KPARAM_INFO
	.align		4
.L_17:
        /*0058*/ 	.byte	0x04, 0x17
        /*005a*/ 	.short	(.L_19 - .L_18)
.L_18:
        /*005c*/ 	.word	0x00000000
        /*0060*/ 	.short	0x0000
        /*0062*/ 	.short	0x0000
        /*0064*/ 	.byte	0x00, 0xf5, 0x21, 0x00


	//----- nvinfo : EIATTR_SPARSE_MMA_MASK
	.align		4
.L_19:
        /*0068*/ 	.byte	0x03, 0x50
        /*006a*/ 	.short	0x0000


	//----- nvinfo : EIATTR_MAXREG_COUNT
	.align		4
        /*006c*/ 	.byte	0x03, 0x1b
        /*006e*/ 	.short	0x00ff


	//----- nvinfo : EIATTR_MERCURY_ISA_VERSION
	.align		4
        /*0070*/ 	.byte	0x03, 0x5f
        /*0072*/ 	.short	0x0101


	//----- nvinfo : EIATTR_VRC_CTA_INIT_COUNT
	.align		4
        /*0074*/ 	.byte	0x02, 0x4a
	.zero		1
	.zero		1


	//----- nvinfo : EIATTR_EXIT_INSTR_OFFSETS
	.align		4
        /*0078*/ 	.byte	0x04, 0x1c
        /*007a*/ 	.short	(.L_21 - .L_20)


	//   ....[0]....
.L_20:
        /*007c*/ 	.word	0x00000010


	//----- nvinfo : EIATTR_CBANK_PARAM_SIZE
	.align		4
.L_21:
        /*0080*/ 	.byte	0x03, 0x19
        /*0082*/ 	.short	0x0024


	//----- nvinfo : EIATTR_PARAM_CBANK
	.align		4
        /*0084*/ 	.byte	0x04, 0x0a
        /*0086*/ 	.short	(.L_23 - .L_22)
	.align		4
.L_22:
        /*0088*/ 	.word	index@(.nv.constant0._Z9matrixMulPKfS0_Pfiii)
        /*008c*/ 	.short	0x0380
        /*008e*/ 	.short	0x0024


	//----- nvinfo : EIATTR_SW_WAR
	.align		4
.L_23:
        /*0090*/ 	.byte	0x04, 0x36
        /*0092*/ 	.short	(.L_25 - .L_24)
.L_24:
        /*0094*/ 	.word	0x00000008
.L_25:


//--------------------- .nv.callgraph             --------------------------
	.section	.nv.callgraph,"",@"SHT_CUDA_CALLGRAPH"
	.align	4
	.sectionentsize	8
	.align		4
        /*0000*/ 	.word	0x00000000
	.align		4
        /*0004*/ 	.word	0xffffffff
	.align		4
        /*0008*/ 	.word	0x00000000
	.align		4
        /*000c*/ 	.word	0xfffffffe
	.align		4
        /*0010*/ 	.word	0x00000000
	.align		4
        /*0014*/ 	.word	0xfffffffd
	.align		4
        /*0018*/ 	.word	0x00000000
	.align		4
        /*001c*/ 	.word	0xfffffffc


//--------------------- .text._Z9matrixMulPKfS0_Pfiii --------------------------
	.section	.text._Z9matrixMulPKfS0_Pfiii,"ax",@progbits
	.align	128
        .global         _Z9matrixMulPKfS0_Pfiii
        .type           _Z9matrixMulPKfS0_Pfiii,@function
        .size           _Z9matrixMulPKfS0_Pfiii,(.L_x_1 - _Z9matrixMulPKfS0_Pfiii)
        .other          _Z9matrixMulPKfS0_Pfiii,@"STO_CUDA_ENTRY STV_DEFAULT"
_Z9matrixMulPKfS0_Pfiii:
.text._Z9matrixMulPKfS0_Pfiii:
[----:B------:R-:W-:Y:S01]  /*0000*/  LDC R1, c[0x0][0x37c] ;  /* 0x0000df00ff017b82 */ /* 0x000fe20000000800 */
[----:B------:R-:W-:Y:S05]  /*0010*/  EXIT ;  /* 0x000000000000794d */ /* 0x000fea0003800000 */
.L_x_0:
[----:B------:R-:W-:-:S00]  /*0020*/  BRA `(.L_x_0) ;  /* 0xfffffffc00fc7947 */ /* 0x000fc0000383ffff */
[----:B------:R-:W-:-:S00]  /*0030*/  NOP ;  /* 0x0000000000007918 */ /* 0x000fc00000000000 */
        /* <DEDUP_REMOVED lines=12> */
.L_x_1:


//--------------------- .nv.shared.reserved.0     --------------------------
	.section	.nv.shared.reserved.0,"aw",@nobits
	.weak		__nv_reservedSMEM_offset_0_alias
	.size		__nv_reservedSMEM_offset_0_alias, 0, 64
	.other		__nv_reservedSMEM_offset_0_alias,@"STO_CUDA_RESERVED_SHARED STV_DEFAULT"
__nv_reservedSMEM_offset_0_alias:
	.zero		0
	.zero		64


//--------------------- .nv.constant0._Z9matrixMulPKfS0_Pfiii --------------------------
	.section	.nv.constant0._Z9matrixMulPKfS0_Pfiii,"a",@progbits
	.sectionflags	@""
	.align	4
.nv.constant0._Z9matrixMulPKfS0_Pfiii:
	.zero		932


//--------------------- SYMBOLS --------------------------

	.type		.nv.reservedSmem.offset0,@object
	.size		.nv.reservedSmem.offset0,0x4
